//
// Generated by NVIDIA NVVM Compiler
//
// Compiler Build ID: CL-36424714
// Cuda compilation tools, release 13.0, V13.0.88
// Based on NVVM 20.0.0
//

.version 9.0
.target sm_100
.address_size 64

	// .globl	default_function_kernel

.visible .entry default_function_kernel(
	.param .u64 .ptr .align 1 default_function_kernel_param_0,
	.param .u64 .ptr .align 1 default_function_kernel_param_1
)
.maxntid 8
{
	.reg .pred 	%p<3>;
	.reg .b32 	%r<10>;
	.reg .b32 	%f<20>;
	.reg .b64 	%rd<8>;

	ld.param.u64 	%rd1, [default_function_kernel_param_0];
	ld.param.u64 	%rd2, [default_function_kernel_param_1];
	mov.u32 	%r1, %ctaid.x;
	shl.b32 	%r3, %r1, 1;
	mov.u32 	%r2, %tid.x;
	shr.u32 	%r4, %r2, 2;
	or.b32  	%r5, %r3, %r4;
	setp.gt.u32 	%p1, %r5, 50;
	@%p1 bra 	$L__BB0_2;
	cvta.to.global.u64 	%rd3, %rd2;
	cvta.to.global.u64 	%rd4, %rd1;
	shl.b32 	%r6, %r1, 3;
	or.b32  	%r7, %r6, %r2;
	mul.wide.u32 	%rd5, %r7, 4;
	add.s64 	%rd6, %rd3, %rd5;
	ld.global.nc.f32 	%f1, [%rd6];
	abs.f32 	%f2, %f1;
	mov.f32 	%f3, 0f3FB8AA3B;
	mul.rn.f32 	%f4, %f2, %f3;
	cvt.rzi.f32.f32 	%f5, %f4;
	abs.f32 	%f6, %f5;
	setp.gt.f32 	%p2, %f6, 0f42FC0000;
	mov.f32 	%f7, 0f42FC0000;
	copysign.f32 	%f8, %f5, %f7;
	selp.f32 	%f9, %f8, %f5, %p2;
	fma.rn.f32 	%f10, %f9, 0fBF317218, %f2;
	fma.rn.f32 	%f11, %f9, 0f3102E308, %f10;
	mul.f32 	%f12, %f11, 0f3FB8AA3B;
	add.f32 	%f13, %f9, 0f4B40007D;
	mov.b32 	%r8, %f13;
	shl.b32 	%r9, %r8, 23;
	mov.b32 	%f14, %r9;
	ex2.approx.ftz.f32 	%f15, %f12;
	mul.f32 	%f16, %f15, %f14;
	mov.f32 	%f17, 0f3E000000;
	div.approx.ftz.f32 	%f18, %f17, %f16;
	fma.rn.f32 	%f19, %f16, 0f40000000, %f18;
	add.s64 	%rd7, %rd4, %rd5;
	st.global.f32 	[%rd7], %f19;
$L__BB0_2:
	ret;

}


// ===== COMPILED SASS (sm_100) =====

	.target	sm_100

	.elftype	@"ET_EXEC"


//--------------------- .note.nv.tkinfo           --------------------------
	.section	.note.nv.tkinfo,"",@"SHT_NOTE"
	.sectionflags	@"SHF_NOTE_NV_TKINFO"
	.tkinfo
        /*0018*/ 	.word	0x00000002
        /*0030*/ 	.string	""
        /*0030*/ 	.string	"ptxas"
        /*0030*/ 	.string	"Cuda compilation tools, release 13.0, V13.0.88"
        /*0030*/ 	.string	"Build cuda_13.0.r13.0/compiler.36424714_0"
        /*0030*/ 	.string	"-arch sm_100 -m 64 "



//--------------------- .note.nv.cuinfo           --------------------------
	.section	.note.nv.cuinfo,"",@"SHT_NOTE"
	.sectionflags	@"SHF_NOTE_NV_CUINFO"
        /*0018*/ 	.short	0x0002
        /*001a*/ 	.short	0x0064
        /*001c*/ 	.short	0x0082
	.zero		2


//--------------------- .nv.info                  --------------------------
	.section	.nv.info,"",@"SHT_CUDA_INFO"
	.align	4


	//----- nvinfo : EIATTR_REGCOUNT
	.align		4
        /*0000*/ 	.byte	0x04, 0x2f
        /*0002*/ 	.short	(.L_1 - .L_0)
	.align		4
.L_0:
        /*0004*/ 	.word	index@(default_function_kernel)
        /*0008*/ 	.word	0x0000000a


	//----- nvinfo : EIATTR_FRAME_SIZE
	.align		4
.L_1:
        /*000c*/ 	.byte	0x04, 0x11
        /*000e*/ 	.short	(.L_3 - .L_2)
	.align		4
.L_2:
        /*0010*/ 	.word	index@(default_function_kernel)
        /*0014*/ 	.word	0x00000000


	//----- nvinfo : EIATTR_MIN_STACK_SIZE
	.align		4
.L_3:
        /*0018*/ 	.byte	0x04, 0x12
        /*001a*/ 	.short	(.L_5 - .L_4)
	.align		4
.L_4:
        /*001c*/ 	.word	index@(default_function_kernel)
        /*0020*/ 	.word	0x00000000
.L_5:


//--------------------- .nv.compat                --------------------------
	.section	.nv.compat,"",@"SHT_CUDA_COMPAT_INFO"
	.align	4
        /*0000*/ 	.byte	0x02, 0x09, 0x00, 0x00, 0x02, 0x02, 0x01, 0x00, 0x02, 0x05, 0x05, 0x00, 0x03, 0x07, 0x01, 0x01
        /*0010*/ 	.byte	0x02, 0x03, 0x00, 0x00, 0x02, 0x06, 0x01, 0x00, 0x04, 0x0b, 0x08, 0x00, 0x01, 0x00, 0x00, 0x00
        /*0020*/ 	.byte	0x00, 0x00, 0x00, 0x00


//--------------------- .nv.info.default_function_kernel --------------------------
	.section	.nv.info.default_function_kernel,"",@"SHT_CUDA_INFO"
	.sectionflags	@""
	.align	4


	//----- nvinfo : EIATTR_CUDA_API_VERSION
	.align		4
        /*0000*/ 	.byte	0x04, 0x37
        /*0002*/ 	.short	(.L_7 - .L_6)
.L_6:
        /*0004*/ 	.word	0x00000082


	//----- nvinfo : EIATTR_KPARAM_INFO
	.align		4
.L_7:
        /*0008*/ 	.byte	0x04, 0x17
        /*000a*/ 	.short	(.L_9 - .L_8)
.L_8:
        /*000c*/ 	.word	0x00000000
        /*0010*/ 	.short	0x0001
        /*0012*/ 	.short	0x0008
        /*0014*/ 	.byte	0x00, 0xf5, 0x21, 0x00


	//----- nvinfo : EIATTR_KPARAM_INFO
	.align		4
.L_9:
        /*0018*/ 	.byte	0x04, 0x17
        /*001a*/ 	.short	(.L_11 - .L_10)
.L_10:
        /*001c*/ 	.word	0x00000000
        /*0020*/ 	.short	0x0000
        /*0022*/ 	.short	0x0000
        /*0024*/ 	.byte	0x00, 0xf5, 0x21, 0x00


	//----- nvinfo : EIATTR_SPARSE_MMA_MASK
	.align		4
.L_11:
        /*0028*/ 	.byte	0x03, 0x50
        /*002a*/ 	.short	0x0000


	//----- nvinfo : EIATTR_MAXREG_COUNT
	.align		4
        /*002c*/ 	.byte	0x03, 0x1b
        /*002e*/ 	.short	0x00ff


	//----- nvinfo : EIATTR_MERCURY_ISA_VERSION
	.align		4
        /*0030*/ 	.byte	0x03, 0x5f
        /*0032*/ 	.short	0x0101


	//----- nvinfo : EIATTR_VRC_CTA_INIT_COUNT
	.align		4
        /*0034*/ 	.byte	0x02, 0x4a
	.zero		1
	.zero		1


	//----- nvinfo : EIATTR_EXIT_INSTR_OFFSETS
	.align		4
        /*0038*/ 	.byte	0x04, 0x1c
        /*003a*/ 	.short	(.L_13 - .L_12)


	//   ....[0]....
.L_12:
        /*003c*/ 	.word	0x00000070


	//   ....[1]....
        /*0040*/ 	.word	0x00000210


	//----- nvinfo : EIATTR_MAX_THREADS
	.align		4
.L_13:
        /*0044*/ 	.byte	0x04, 0x05
        /*0046*/ 	.short	(.L_15 - .L_14)
.L_14:
        /*0048*/ 	.word	0x00000008
        /*004c*/ 	.word	0x00000001
        /*0050*/ 	.word	0x00000001


	//----- nvinfo : EIATTR_CBANK_PARAM_SIZE
	.align		4
.L_15:
        /*0054*/ 	.byte	0x03, 0x19
        /*0056*/ 	.short	0x0010


	//----- nvinfo : EIATTR_PARAM_CBANK
	.align		4
        /*0058*/ 	.byte	0x04, 0x0a
        /*005a*/ 	.short	(.L_17 - .L_16)
	.align		4
.L_16:
        /*005c*/ 	.word	index@(.nv.constant0.default_function_kernel)
        /*0060*/ 	.short	0x0380
        /*0062*/ 	.short	0x0010


	//----- nvinfo : EIATTR_SW_WAR
	.align		4
.L_17:
        /*0064*/ 	.byte	0x04, 0x36
        /*0066*/ 	.short	(.L_19 - .L_18)
.L_18:
        /*0068*/ 	.word	0x00000008
.L_19:


//--------------------- .nv.callgraph             --------------------------
	.section	.nv.callgraph,"",@"SHT_CUDA_CALLGRAPH"
	.align	4
	.sectionentsize	8
	.align		4
        /*0000*/ 	.word	0x00000000
	.align		4
        /*0004*/ 	.word	0xffffffff
	.align		4
        /*0008*/ 	.word	0x00000000
	.align		4
        /*000c*/ 	.word	0xfffffffe
	.align		4
        /*0010*/ 	.word	0x00000000
	.align		4
        /*0014*/ 	.word	0xfffffffd
	.align		4
        /*0018*/ 	.word	0x00000000
	.align		4
        /*001c*/ 	.word	0xfffffffc


//--------------------- .text.default_function_kernel --------------------------
	.section	.text.default_function_kernel,"ax",@progbits
	.align	128
        .global         default_function_kernel
        .type           default_function_kernel,@function
        .size           default_function_kernel,(.L_x_1 - default_function_kernel)
        .other          default_function_kernel,@"STO_CUDA_ENTRY STV_DEFAULT"
default_function_kernel:
.text.default_function_kernel:
[----:B------:R-:W-:Y:S01]  /*0000*/  LDC R1, c[0x0][0x37c] ;  /* 0x0000df00ff017b82 */ /* 0x000fe20000000800 */
[----:B------:R-:W0:Y:S07]  /*0010*/  S2R R5, SR_TID.X ;  /* 0x0000000000057919 */ /* 0x000e2e0000002100 */
[----:B------:R-:W1:Y:S02]  /*0020*/  S2UR UR5, SR_CTAID.X ;  /* 0x00000000000579c3 */ /* 0x000e640000002500 */
[----:B-1----:R-:W-:Y:S01]  /*0030*/  USHF.L.U32 UR4, UR5, 0x1, URZ ;  /* 0x0000000105047899 */ /* 0x002fe200080006ff */
[----:B0-----:R-:W-:-:S05]  /*0040*/  SHF.R.U32.HI R0, RZ, 0x2, R5 ;  /* 0x00000002ff007819 */ /* 0x001fca0000011605 */
[----:B------:R-:W-:-:S04]  /*0050*/  LOP3.LUT R0, R0, UR4, RZ, 0xfc, !PT ;  /* 0x0000000400007c12 */ /* 0x000fc8000f8efcff */
[----:B------:R-:W-:-:S13]  /*0060*/  ISETP.GT.U32.AND P0, PT, R0, 0x32, PT ;  /* 0x000000320000780c */ /* 0x000fda0003f04070 */
[----:B------:R-:W-:Y:S05]  /*0070*/  @P0 EXIT ;  /* 0x000000000000094d */ /* 0x000fea0003800000 */
[----:B------:R-:W0:Y:S01]  /*0080*/  LDC.64 R2, c[0x0][0x388] ;  /* 0x0000e200ff027b82 */ /* 0x000e220000000a00 */
[----:B------:R-:W1:Y:S01]  /*0090*/  LDCU.64 UR6, c[0x0][0x358] ;  /* 0x00006b00ff0677ac */ /* 0x000e620008000a00 */
[----:B------:R-:W-:-:S06]  /*00a0*/  USHF.L.U32 UR4, UR5, 0x3, URZ ;  /* 0x0000000305047899 */ /* 0x000fcc00080006ff */
[----:B------:R-:W-:-:S05]  /*00b0*/  LOP3.LUT R5, R5, UR4, RZ, 0xfc, !PT ;  /* 0x0000000405057c12 */ /* 0x000fca000f8efcff */
[----:B0-----:R-:W-:-:S06]  /*00c0*/  IMAD.WIDE.U32 R2, R5, 0x4, R2 ;  /* 0x0000000405027825 */ /* 0x001fcc00078e0002 */
[----:B-1----:R-:W2:Y:S01]  /*00d0*/  LDG.E.CONSTANT R2, desc[UR6][R2.64] ;  /* 0x0000000602027981 */ /* 0x002ea2000c1e9900 */
[----:B------:R-:W-:Y:S02]  /*00e0*/  HFMA2 R7, -RZ, RZ, 3.4921875, 0 ;  /* 0x42fc0000ff077431 */ /* 0x000fe400000001ff */
[----:B--2---:R-:W-:-:S06]  /*00f0*/  FMUL R0, |R2|, 1.4426950216293334961 ;  /* 0x3fb8aa3b02007820 */ /* 0x004fcc0000400200 */
[----:B------:R-:W0:Y:S02]  /*0100*/  FRND.TRUNC R0, R0 ;  /* 0x0000000000007307 */ /* 0x000e24000020d000 */
[----:B0-----:R-:W-:Y:S02]  /*0110*/  FSETP.GT.AND P0, PT, |R0|, 126, PT ;  /* 0x42fc00000000780b */ /* 0x001fe40003f04200 */
[----:B------:R-:W-:-:S04]  /*0120*/  LOP3.LUT R7, R7, 0x80000000, R0, 0xb8, !PT ;  /* 0x8000000007077812 */ /* 0x000fc800078eb800 */
[----:B------:R-:W-:-:S05]  /*0130*/  FSEL R7, R7, R0, P0 ;  /* 0x0000000007077208 */ /* 0x000fca0000000000 */
[C---:B------:R-:W-:Y:S02]  /*0140*/  FFMA R4, R7.reuse, -0.69314718246459960938, |R2| ;  /* 0xbf31721807047823 */ /* 0x040fe40000000402 */
[----:B------:R-:W0:Y:S02]  /*0150*/  LDC.64 R2, c[0x0][0x380] ;  /* 0x0000e000ff027b82 */ /* 0x000e240000000a00 */
[C---:B------:R-:W-:Y:S01]  /*0160*/  FFMA R4, R7.reuse, 1.9046542121259335545e-09, R4 ;  /* 0x3102e30807047823 */ /* 0x040fe20000000004 */
[----:B------:R-:W-:-:S03]  /*0170*/  FADD R7, R7, 12583037 ;  /* 0x4b40007d07077421 */ /* 0x000fc60000000000 */
[----:B------:R-:W-:Y:S02]  /*0180*/  FMUL R4, R4, 1.4426950216293334961 ;  /* 0x3fb8aa3b04047820 */ /* 0x000fe40000400000 */
[----:B------:R-:W-:-:S04]  /*0190*/  SHF.L.U32 R7, R7, 0x17, RZ ;  /* 0x0000001707077819 */ /* 0x000fc800000006ff */
[----:B------:R-:W1:Y:S01]  /*01a0*/  MUFU.EX2 R4, R4 ;  /* 0x0000000400047308 */ /* 0x000e620000000800 */
[----:B0-----:R-:W-:-:S04]  /*01b0*/  IMAD.WIDE.U32 R2, R5, 0x4, R2 ;  /* 0x0000000405027825 */ /* 0x001fc800078e0002 */
[----:B-1----:R-:W-:-:S04]  /*01c0*/  FMUL R7, R7, R4 ;  /* 0x0000000407077220 */ /* 0x002fc80000400000 */
[----:B------:R-:W0:Y:S02]  /*01d0*/  MUFU.RCP R0, R7 ;  /* 0x0000000700007308 */ /* 0x000e240000001000 */
[----:B0-----:R-:W-:-:S04]  /*01e0*/  FMUL.FTZ R0, R0, 0.125 ;  /* 0x3e00000000007820 */ /* 0x001fc80000410000 */
[----:B------:R-:W-:-:S05]  /*01f0*/  FFMA R5, R7, 2, R0 ;  /* 0x4000000007057823 */ /* 0x000fca0000000000 */
[----:B------:R-:W-:Y:S01]  /*0200*/  STG.E desc[UR6][R2.64], R5 ;  /* 0x0000000502007986 */ /* 0x000fe2000c101906 */
[----:B------:R-:W-:Y:S05]  /*0210*/  EXIT ;  /* 0x000000000000794d */ /* 0x000fea0003800000 */
.L_x_0:
[----:B------:R-:W-:-:S00]  /*0220*/  BRA `(.L_x_0) ;  /* 0xfffffffc00fc7947 */ /* 0x000fc0000383ffff */
[----:B------:R-:W-:-:S00]  /*0230*/  NOP ;  /* 0x0000000000007918 */ /* 0x000fc00000000000 */
        /* <DEDUP_REMOVED lines=12> */
.L_x_1:


//--------------------- .nv.shared.reserved.0     --------------------------
	.section	.nv.shared.reserved.0,"aw",@nobits
	.weak		__nv_reservedSMEM_offset_0_alias
	.size		__nv_reservedSMEM_offset_0_alias, 0, 64
	.other		__nv_reservedSMEM_offset_0_alias,@"STO_CUDA_RESERVED_SHARED STV_DEFAULT"
__nv_reservedSMEM_offset_0_alias:
	.zero		0
	.zero		64


//--------------------- .nv.constant0.default_function_kernel --------------------------
	.section	.nv.constant0.default_function_kernel,"a",@progbits
	.sectionflags	@""
	.align	4
.nv.constant0.default_function_kernel:
	.zero		912


//--------------------- SYMBOLS --------------------------

	.type		.nv.reservedSmem.offset0,@object
	.size		.nv.reservedSmem.offset0,0x4
